	.headerflags	@"EF_CUDA_TEXMODE_UNIFIED EF_CUDA_64BIT_ADDRESS EF_CUDA_ACCELERATORS EF_CUDA_SM90 EF_CUDA_VIRTUAL_SM(EF_CUDA_SM90)"
	.elftype	@"ET_EXEC"


//--------------------- .nv.info                  --------------------------
	.section	.nv.info,"",@"SHT_CUDA_INFO"
	.align	4


	//----- nvinfo : EIATTR_REGCOUNT
	.align		4
        /*0000*/ 	.byte	0x04, 0x2f
        /*0002*/ 	.short	(.L_3 - .L_2)
	.align		4
.L_2:
        /*0004*/ 	.word	index@(triton_poi_fused__native_batch_norm_legit_no_training_add_2)
        /*0008*/ 	.word	0x00000021


	//----- nvinfo : EIATTR_MIN_STACK_SIZE
	.align		4
.L_3:
        /*000c*/ 	.byte	0x04, 0x12
        /*000e*/ 	.short	(.L_5 - .L_4)
	.align		4
.L_4:
        /*0010*/ 	.word	index@(triton_poi_fused__native_batch_norm_legit_no_training_add_2)
        /*0014*/ 	.word	0x00000000


	//----- nvinfo : EIATTR_FRAME_SIZE
	.align		4
.L_5:
        /*0018*/ 	.byte	0x04, 0x11
        /*001a*/ 	.short	(.L_7 - .L_6)
	.align		4
.L_6:
        /*001c*/ 	.word	index@(triton_poi_fused__native_batch_norm_legit_no_training_add_2)
        /*0020*/ 	.word	0x00000000


	//----- nvinfo : EIATTR_MIN_STACK_SIZE
	.align		4
.L_7:
        /*0024*/ 	.byte	0x04, 0x12
        /*0026*/ 	.short	(.L_9 - .L_8)
	.align		4
.L_8:
        /*0028*/ 	.word	index@(triton_poi_fused__native_batch_norm_legit_no_training_add_2)
        /*002c*/ 	.word	0x00000000
.L_9:


//--------------------- .nv.info.triton_poi_fused__native_batch_norm_legit_no_training_add_2 --------------------------
	.section	.nv.info.triton_poi_fused__native_batch_norm_legit_no_training_add_2,"",@"SHT_CUDA_INFO"
	.sectionflags	@""
	.align	4


	//----- nvinfo : EIATTR_CUDA_API_VERSION
	.align		4
        /*0000*/ 	.byte	0x04, 0x37
        /*0002*/ 	.short	(.L_11 - .L_10)
.L_10:
        /*0004*/ 	.word	0x0000007c


	//----- nvinfo : EIATTR_KPARAM_INFO
	.align		4
.L_11:
        /*0008*/ 	.byte	0x04, 0x17
        /*000a*/ 	.short	(.L_13 - .L_12)
.L_12:
        /*000c*/ 	.word	0x00000000
        /*0010*/ 	.short	0x000f
        /*0012*/ 	.short	0x0074
        /*0014*/ 	.byte	0x00, 0xf0, 0x11, 0x00


	//----- nvinfo : EIATTR_KPARAM_INFO
	.align		4
.L_13:
        /*0018*/ 	.byte	0x04, 0x17
        /*001a*/ 	.short	(.L_15 - .L_14)
.L_14:
        /*001c*/ 	.word	0x00000000
        /*0020*/ 	.short	0x000e
        /*0022*/ 	.short	0x0070
        /*0024*/ 	.byte	0x00, 0xf0, 0x11, 0x00


	//----- nvinfo : EIATTR_KPARAM_INFO
	.align		4
.L_15:
        /*0028*/ 	.byte	0x04, 0x17
        /*002a*/ 	.short	(.L_17 - .L_16)
.L_16:
        /*002c*/ 	.word	0x00000000
        /*0030*/ 	.short	0x000d
        /*0032*/ 	.short	0x0068
        /*0034*/ 	.byte	0x00, 0xf4, 0x21, 0x00


	//----- nvinfo : EIATTR_KPARAM_INFO
	.align		4
.L_17:
        /*0038*/ 	.byte	0x04, 0x17
        /*003a*/ 	.short	(.L_19 - .L_18)
.L_18:
        /*003c*/ 	.word	0x00000000
        /*0040*/ 	.short	0x000c
        /*0042*/ 	.short	0x0060
        /*0044*/ 	.byte	0x00, 0xf4, 0x21, 0x00


	//----- nvinfo : EIATTR_KPARAM_INFO
	.align		4
.L_19:
        /*0048*/ 	.byte	0x04, 0x17
        /*004a*/ 	.short	(.L_21 - .L_20)
.L_20:
        /*004c*/ 	.word	0x00000000
        /*0050*/ 	.short	0x000b
        /*0052*/ 	.short	0x0058
        /*0054*/ 	.byte	0x00, 0xf4, 0x21, 0x00


	//----- nvinfo : EIATTR_KPARAM_INFO
	.align		4
.L_21:
        /*0058*/ 	.byte	0x04, 0x17
        /*005a*/ 	.short	(.L_23 - .L_22)
.L_22:
        /*005c*/ 	.word	0x00000000
        /*0060*/ 	.short	0x000a
        /*0062*/ 	.short	0x0050
        /*0064*/ 	.byte	0x00, 0xf4, 0x21, 0x00


	//----- nvinfo : EIATTR_KPARAM_INFO
	.align		4
.L_23:
        /*0068*/ 	.byte	0x04, 0x17
        /*006a*/ 	.short	(.L_25 - .L_24)
.L_24:
        /*006c*/ 	.word	0x00000000
        /*0070*/ 	.short	0x0009
        /*0072*/ 	.short	0x0048
        /*0074*/ 	.byte	0x00, 0xf4, 0x21, 0x00


	//----- nvinfo : EIATTR_KPARAM_INFO
	.align		4
.L_25:
        /*0078*/ 	.byte	0x04, 0x17
        /*007a*/ 	.short	(.L_27 - .L_26)
.L_26:
        /*007c*/ 	.word	0x00000000
        /*0080*/ 	.short	0x0008
        /*0082*/ 	.short	0x0040
        /*0084*/ 	.byte	0x00, 0xf4, 0x21, 0x00


	//----- nvinfo : EIATTR_KPARAM_INFO
	.align		4
.L_27:
        /*0088*/ 	.byte	0x04, 0x17
        /*008a*/ 	.short	(.L_29 - .L_28)
.L_28:
        /*008c*/ 	.word	0x00000000
        /*0090*/ 	.short	0x0007
        /*0092*/ 	.short	0x0038
        /*0094*/ 	.byte	0x00, 0xf4, 0x21, 0x00


	//----- nvinfo : EIATTR_KPARAM_INFO
	.align		4
.L_29:
        /*0098*/ 	.byte	0x04, 0x17
        /*009a*/ 	.short	(.L_31 - .L_30)
.L_30:
        /*009c*/ 	.word	0x00000000
        /*00a0*/ 	.short	0x0006
        /*00a2*/ 	.short	0x0030
        /*00a4*/ 	.byte	0x00, 0xf4, 0x21, 0x00


	//----- nvinfo : EIATTR_KPARAM_INFO
	.align		4
.L_31:
        /*00a8*/ 	.byte	0x04, 0x17
        /*00aa*/ 	.short	(.L_33 - .L_32)
.L_32:
        /*00ac*/ 	.word	0x00000000
        /*00b0*/ 	.short	0x0005
        /*00b2*/ 	.short	0x0028
        /*00b4*/ 	.byte	0x00, 0xf4, 0x21, 0x00


	//----- nvinfo : EIATTR_KPARAM_INFO
	.align		4
.L_33:
        /*00b8*/ 	.byte	0x04, 0x17
        /*00ba*/ 	.short	(.L_35 - .L_34)
.L_34:
        /*00bc*/ 	.word	0x00000000
        /*00c0*/ 	.short	0x0004
        /*00c2*/ 	.short	0x0020
        /*00c4*/ 	.byte	0x00, 0xf4, 0x21, 0x00


	//----- nvinfo : EIATTR_KPARAM_INFO
	.align		4
.L_35:
        /*00c8*/ 	.byte	0x04, 0x17
        /*00ca*/ 	.short	(.L_37 - .L_36)
.L_36:
        /*00cc*/ 	.word	0x00000000
        /*00d0*/ 	.short	0x0003
        /*00d2*/ 	.short	0x0018
        /*00d4*/ 	.byte	0x00, 0xf4, 0x21, 0x00


	//----- nvinfo : EIATTR_KPARAM_INFO
	.align		4
.L_37:
        /*00d8*/ 	.byte	0x04, 0x17
        /*00da*/ 	.short	(.L_39 - .L_38)
.L_38:
        /*00dc*/ 	.word	0x00000000
        /*00e0*/ 	.short	0x0002
        /*00e2*/ 	.short	0x0010
        /*00e4*/ 	.byte	0x00, 0xf4, 0x21, 0x00


	//----- nvinfo : EIATTR_KPARAM_INFO
	.align		4
.L_39:
        /*00e8*/ 	.byte	0x04, 0x17
        /*00ea*/ 	.short	(.L_41 - .L_40)
.L_40:
        /*00ec*/ 	.word	0x00000000
        /*00f0*/ 	.short	0x0001
        /*00f2*/ 	.short	0x0008
        /*00f4*/ 	.byte	0x00, 0xf4, 0x21, 0x00


	//----- nvinfo : EIATTR_KPARAM_INFO
	.align		4
.L_41:
        /*00f8*/ 	.byte	0x04, 0x17
        /*00fa*/ 	.short	(.L_43 - .L_42)
.L_42:
        /*00fc*/ 	.word	0x00000000
        /*0100*/ 	.short	0x0000
        /*0102*/ 	.short	0x0000
        /*0104*/ 	.byte	0x00, 0xf4, 0x21, 0x00


	//----- nvinfo : EIATTR_SPARSE_MMA_MASK
	.align		4
.L_43:
        /*0108*/ 	.byte	0x03, 0x50
        /*010a*/ 	.short	0x0000


	//----- nvinfo : EIATTR_MAXREG_COUNT
	.align		4
        /*010c*/ 	.byte	0x03, 0x1b
        /*010e*/ 	.short	0x00ff


	//----- nvinfo : EIATTR_EXIT_INSTR_OFFSETS
	.align		4
        /*0110*/ 	.byte	0x04, 0x1c
        /*0112*/ 	.short	(.L_45 - .L_44)


	//   ....[0]....
.L_44:
        /*0114*/ 	.word	0x00000960


	//   ....[1]....
        /*0118*/ 	.word	0x00000980


	//----- nvinfo : EIATTR_REQNTID
	.align		4
.L_45:
        /*011c*/ 	.byte	0x04, 0x10
        /*011e*/ 	.short	(.L_47 - .L_46)
.L_46:
        /*0120*/ 	.word	0x00000020
        /*0124*/ 	.word	0x00000001
        /*0128*/ 	.word	0x00000001


	//----- nvinfo : EIATTR_CBANK_PARAM_SIZE
	.align		4
.L_47:
        /*012c*/ 	.byte	0x03, 0x19
        /*012e*/ 	.short	0x0078


	//----- nvinfo : EIATTR_PARAM_CBANK
	.align		4
        /*0130*/ 	.byte	0x04, 0x0a
        /*0132*/ 	.short	(.L_49 - .L_48)
	.align		4
.L_48:
        /*0134*/ 	.word	index@(.nv.constant0.triton_poi_fused__native_batch_norm_legit_no_training_add_2)
        /*0138*/ 	.short	0x0210
        /*013a*/ 	.short	0x0078


	//----- nvinfo : EIATTR_SW_WAR
	.align		4
.L_49:
        /*013c*/ 	.byte	0x04, 0x36
        /*013e*/ 	.short	(.L_51 - .L_50)
.L_50:
        /*0140*/ 	.word	0x00000008
.L_51:


//--------------------- .nv.callgraph             --------------------------
	.section	.nv.callgraph,"",@"SHT_CUDA_CALLGRAPH"
	.align	4
	.sectionentsize	8
	.align		4
        /*0000*/ 	.word	0x00000000
	.align		4
        /*0004*/ 	.word	0xffffffff
	.align		4
        /*0008*/ 	.word	0x00000000
	.align		4
        /*000c*/ 	.word	0xfffffffe
	.align		4
        /*0010*/ 	.word	0x00000000
	.align		4
        /*0014*/ 	.word	0xfffffffd
	.align		4
        /*0018*/ 	.word	0x00000000
	.align		4
        /*001c*/ 	.word	0xfffffffc


//--------------------- .nv.constant4             --------------------------
	.section	.nv.constant4,"a",@progbits
	.align	8
	.align		8
.nv.constant4:
        /*0000*/ 	.dword	_$_str
	.align		8
        /*0008*/ 	.dword	_$_str_$_2


//--------------------- .text.triton_poi_fused__native_batch_norm_legit_no_training_add_2 --------------------------
	.section	.text.triton_poi_fused__native_batch_norm_legit_no_training_add_2,"ax",@progbits
	.sectionflags	@"SHF_BARRIERS=1"
	.align	128
        .global         triton_poi_fused__native_batch_norm_legit_no_training_add_2
        .type           triton_poi_fused__native_batch_norm_legit_no_training_add_2,@function
        .size           triton_poi_fused__native_batch_norm_legit_no_training_add_2,(.L_x_1 - triton_poi_fused__native_batch_norm_legit_no_training_add_2)
        .other          triton_poi_fused__native_batch_norm_legit_no_training_add_2,@"STO_CUDA_ENTRY STV_DEFAULT"
triton_poi_fused__native_batch_norm_legit_no_training_add_2:
.text.triton_poi_fused__native_batch_norm_legit_no_training_add_2:
[----:B------:R-:W0:Y:S01]  /*0000*/  LDC R1, c[0x0][0x28] ;  /* 0x00000a00ff017b82 */ /* 0x000e220000000800 */
[----:B------:R-:W1:Y:S07]  /*0010*/  S2R R2, SR_TID.X ;  /* 0x0000000000027919 */ /* 0x000e6e0000002100 */
[----:B------:R-:W2:Y:S01]  /*0020*/  LDC.64 R4, c[0x0][0x210] ;  /* 0x00008400ff047b82 */ /* 0x000ea20000000a00 */
[----:B------:R-:W-:Y:S01]  /*0030*/  IMAD.MOV.U32 R18, RZ, RZ, RZ ;  /* 0x000000ffff127224 */ /* 0x000fe200078e00ff */
[----:B------:R-:W-:Y:S01]  /*0040*/  ULDC.64 UR6, c[0x0][0x208] ;  /* 0x0000820000067ab9 */ /* 0x000fe20000000a00 */
[----:B------:R-:W3:Y:S01]  /*0050*/  S2R R13, SR_CTAID.X ;  /* 0x00000000000d7919 */ /* 0x000ee20000002500 */
[----:B------:R-:W4:Y:S04]  /*0060*/  S2R R16, SR_CTAID.Y ;  /* 0x0000000000107919 */ /* 0x000f280000002600 */
[----:B------:R-:W5:Y:S01]  /*0070*/  S2UR UR5, SR_CgaCtaId ;  /* 0x00000000000579c3 */ /* 0x000f620000008800 */
[----:B------:R-:W-:-:S07]  /*0080*/  UMOV UR4, 0x400 ;  /* 0x0000040000047882 */ /* 0x000fce0000000000 */
[----:B------:R-:W5:Y:S01]  /*0090*/  LDC.64 R8, c[0x0][0x218] ;  /* 0x00008600ff087b82 */ /* 0x000f620000000a00 */
[----:B------:R-:W-:Y:S01]  /*00a0*/  CS2R R26, SRZ ;  /* 0x00000000001a7805 */ /* 0x000fe2000001ff00 */
[----:B------:R-:W-:Y:S02]  /*00b0*/  IMAD.MOV.U32 R28, RZ, RZ, RZ ;  /* 0x000000ffff1c7224 */ /* 0x000fe400078e00ff */
[----:B------:R-:W-:-:S04]  /*00c0*/  IMAD.MOV.U32 R30, RZ, RZ, RZ ;  /* 0x000000ffff1e7224 */ /* 0x000fc800078e00ff */
[----:B------:R-:W5:Y:S01]  /*00d0*/  LDC.64 R22, c[0x0][0x258] ;  /* 0x00009600ff167b82 */ /* 0x000f620000000a00 */
[----:B-1----:R-:W-:-:S07]  /*00e0*/  SHF.R.U32.HI R0, RZ, 0x1, R2 ;  /* 0x00000001ff007819 */ /* 0x002fce0000011602 */
[----:B------:R-:W1:Y:S01]  /*00f0*/  LDC.64 R24, c[0x0][0x260] ;  /* 0x00009800ff187b82 */ /* 0x000e620000000a00 */
[----:B------:R-:W-:Y:S02]  /*0100*/  LOP3.LUT R3, R2, 0x10, RZ, 0xc0, !PT ;  /* 0x0000001002037812 */ /* 0x000fe400078ec0ff */
[----:B------:R-:W-:Y:S01]  /*0110*/  SGXT.U32 R0, R0, 0x3 ;  /* 0x000000030000781a */ /* 0x000fe20000000000 */
[----:B---3--:R-:W-:Y:S01]  /*0120*/  IMAD.SHL.U32 R13, R13, 0x2, RZ ;  /* 0x000000020d0d7824 */ /* 0x008fe200078e00ff */
[----:B------:R-:W-:-:S04]  /*0130*/  SHF.R.U32.HI R3, RZ, 0x1, R3 ;  /* 0x00000001ff037819 */ /* 0x000fc80000011603 */
[----:B------:R-:W-:Y:S01]  /*0140*/  LOP3.LUT R6, R0, R3, RZ, 0xfc, !PT ;  /* 0x0000000300067212 */ /* 0x000fe200078efcff */
[----:B----4-:R-:W-:Y:S01]  /*0150*/  IMAD.SHL.U32 R3, R16, 0x10, RZ ;  /* 0x0000001010037824 */ /* 0x010fe200078e00ff */
[----:B------:R-:W-:-:S04]  /*0160*/  LOP3.LUT R14, R13, 0x1, R2, 0xf8, !PT ;  /* 0x000000010d0e7812 */ /* 0x000fc800078ef802 */
[----:B------:R-:W-:Y:S02]  /*0170*/  ISETP.GE.AND P0, PT, R14, 0x4, PT ;  /* 0x000000040e00780c */ /* 0x000fe40003f06270 */
[----:B------:R-:W-:-:S04]  /*0180*/  LOP3.LUT R11, R6, R3, RZ, 0xfc, !PT ;  /* 0x00000003060b7212 */ /* 0x000fc800078efcff */
[C---:B------:R-:W-:Y:S01]  /*0190*/  ISETP.LT.AND P0, PT, R11.reuse, 0x10, !P0 ;  /* 0x000000100b00780c */ /* 0x040fe20004701270 */
[----:B------:R-:W-:-:S04]  /*01a0*/  IMAD R0, R11, 0x4, R14 ;  /* 0x000000040b007824 */ /* 0x000fc800078e020e */
[----:B--2---:R-:W-:-:S08]  /*01b0*/  IMAD.WIDE R4, R0, 0x4, R4 ;  /* 0x0000000400047825 */ /* 0x004fd000078e0204 */
[----:B------:R2:W3:Y:S01]  /*01c0*/  @P0 LDG.E.EL R18, desc[UR6][R4.64] ;  /* 0x0000000604120981 */ /* 0x0004e2000c2e1900 */
[----:B------:R-:W-:Y:S01]  /*01d0*/  LOP3.LUT R10, R2, 0x1, RZ, 0xc0, !PT ;  /* 0x00000001020a7812 */ /* 0x000fe200078ec0ff */
[----:B-----5:R-:W-:Y:S01]  /*01e0*/  UPRMT UR4, UR5, 0x654, UR4 ;  /* 0x0000065405047896 */ /* 0x020fe20008000004 */
[----:B------:R-:W-:Y:S01]  /*01f0*/  IMAD.SHL.U32 R6, R6, 0x4, RZ ;  /* 0x0000000406067824 */ /* 0x000fe200078e00ff */
[----:B------:R-:W-:Y:S02]  /*0200*/  SHF.R.U32.HI R15, RZ, 0x4, R2 ;  /* 0x00000004ff0f7819 */ /* 0x000fe40000011602 */
[C---:B------:R-:W-:Y:S02]  /*0210*/  SHF.L.U32 R7, R10.reuse, 0x6, RZ ;  /* 0x000000060a077819 */ /* 0x040fe400000006ff */
[----:B------:R-:W-:Y:S02]  /*0220*/  LOP3.LUT R12, R3, 0xf, R2, 0xf8, !PT ;  /* 0x0000000f030c7812 */ /* 0x000fe400078ef802 */
[----:B------:R-:W-:Y:S01]  /*0230*/  LOP3.LUT R19, R7, R6, RZ, 0xfc, !PT ;  /* 0x0000000607137212 */ /* 0x000fe200078efcff */
[----:B--2---:R-:W2:Y:S01]  /*0240*/  LDC.64 R4, c[0x0][0x230] ;  /* 0x00008c00ff047b82 */ /* 0x004ea20000000a00 */
[----:B------:R-:W-:-:S02]  /*0250*/  LEA R10, R10, UR4, 0x2 ;  /* 0x000000040a0a7c11 */ /* 0x000fc4000f8e10ff */
[----:B------:R-:W-:Y:S02]  /*0260*/  SGXT.U32 R3, R15, 0x1 ;  /* 0x000000010f03781a */ /* 0x000fe40000000000 */
[----:B------:R-:W-:Y:S01]  /*0270*/  SHF.R.S32.HI R15, RZ, 0x1f, R12 ;  /* 0x0000001fff0f7819 */ /* 0x000fe2000001140c */
[----:B------:R-:W-:Y:S01]  /*0280*/  IMAD.IADD R19, R10, 0x1, R19 ;  /* 0x000000010a137824 */ /* 0x000fe200078e0213 */
[----:B------:R-:W-:Y:S01]  /*0290*/  LOP3.LUT R13, R13, R3, RZ, 0xfc, !PT ;  /* 0x000000030d0d7212 */ /* 0x000fe200078efcff */
[----:B------:R-:W4:Y:S01]  /*02a0*/  LDC.64 R6, c[0x0][0x220] ;  /* 0x00008800ff067b82 */ /* 0x000f220000000a00 */
[----:B------:R-:W-:Y:S02]  /*02b0*/  LEA.HI R15, R15, R12, RZ, 0x2 ;  /* 0x0000000c0f0f7211 */ /* 0x000fe400078f10ff */
[----:B------:R-:W-:Y:S02]  /*02c0*/  ISETP.GE.AND P1, PT, R13, 0x4, PT ;  /* 0x000000040d00780c */ /* 0x000fe40003f26270 */
[C---:B------:R-:W-:Y:S01]  /*02d0*/  LOP3.LUT R17, R15.reuse, 0xfffffffc, RZ, 0xc0, !PT ;  /* 0xfffffffc0f117812 */ /* 0x040fe200078ec0ff */
[----:B------:R-:W-:Y:S01]  /*02e0*/  IMAD.SHL.U32 R15, R15, 0x4, RZ ;  /* 0x000000040f0f7824 */ /* 0x000fe200078e00ff */
[----:B------:R-:W-:-:S02]  /*02f0*/  ISETP.GE.AND P2, PT, R12, 0x10, PT ;  /* 0x000000100c00780c */ /* 0x000fc40003f46270 */
[C---:B------:R-:W-:Y:S01]  /*0300*/  ISETP.LT.AND P1, PT, R12.reuse, 0x10, !P1 ;  /* 0x000000100c00780c */ /* 0x040fe20004f21270 */
[----:B------:R-:W-:Y:S01]  /*0310*/  IMAD.IADD R17, R12, 0x1, -R17 ;  /* 0x000000010c117824 */ /* 0x000fe200078e0a11 */
[----:B------:R-:W-:Y:S02]  /*0320*/  LOP3.LUT R20, R15, 0xfffffff0, RZ, 0xc0, !PT ;  /* 0xfffffff00f147812 */ /* 0x000fe400078ec0ff */
[----:B------:R-:W-:Y:S02]  /*0330*/  SHF.R.S32.HI R16, RZ, 0x1b, R16 ;  /* 0x0000001bff107819 */ /* 0x000fe40000011410 */
[----:B------:R-:W-:Y:S02]  /*0340*/  LEA R15, R13, R17, 0x2 ;  /* 0x000000110d0f7211 */ /* 0x000fe400078e10ff */
[----:B------:R-:W-:Y:S01]  /*0350*/  SGXT R16, R16, 0x1 ;  /* 0x000000011010781a */ /* 0x000fe20000000200 */
[----:B------:R-:W5:Y:S02]  /*0360*/  LDC.64 R12, c[0x0][0x250] ;  /* 0x00009400ff0c7b82 */ /* 0x000f640000000a00 */
[----:B------:R-:W-:Y:S01]  /*0370*/  IMAD.IADD R15, R15, 0x1, R20 ;  /* 0x000000010f0f7824 */ /* 0x000fe200078e0214 */
[----:B------:R-:W-:-:S03]  /*0380*/  LEA.HI R16, R16, R11, RZ, 0x2 ;  /* 0x0000000b10107211 */ /* 0x000fc600078f10ff */
[----:B0-----:R-:W-:Y:S01]  /*0390*/  IMAD.WIDE R8, R15, 0x4, R8 ;  /* 0x000000040f087825 */ /* 0x001fe200078e0208 */
[----:B------:R-:W-:Y:S01]  /*03a0*/  LOP3.LUT R16, R16, 0x3ffffffc, RZ, 0xc0, !PT ;  /* 0x3ffffffc10107812 */ /* 0x000fe200078ec0ff */
[----:B------:R-:W0:Y:S02]  /*03b0*/  LDC.64 R20, c[0x0][0x248] ;  /* 0x00009200ff147b82 */ /* 0x000e240000000a00 */
[----:B----4-:R-:W-:-:S04]  /*03c0*/  IMAD.WIDE R6, R17, 0x4, R6 ;  /* 0x0000000411067825 */ /* 0x010fc800078e0206 */
[----:B------:R-:W-:Y:S02]  /*03d0*/  IMAD.IADD R11, R11, 0x1, -R16 ;  /* 0x000000010b0b7824 */ /* 0x000fe400078e0a10 */
[----:B------:R-:W4:Y:S03]  /*03e0*/  LDC.64 R16, c[0x0][0x238] ;  /* 0x00008e00ff107b82 */ /* 0x000f260000000a00 */
[----:B------:R-:W-:-:S05]  /*03f0*/  LEA R29, R11, R14, 0x2 ;  /* 0x0000000e0b1d7211 */ /* 0x000fca00078e10ff */
[C---:B--2---:R-:W-:Y:S01]  /*0400*/  IMAD.WIDE R10, R29.reuse, 0x4, R4 ;  /* 0x000000041d0a7825 */ /* 0x044fe200078e0204 */
[----:B------:R-:W2:Y:S03]  /*0410*/  LDC.64 R14, c[0x0][0x228] ;  /* 0x00008a00ff0e7b82 */ /* 0x000ea60000000a00 */
[C---:B-----5:R-:W-:Y:S01]  /*0420*/  IMAD.WIDE R12, R29.reuse, 0x4, R12 ;  /* 0x000000041d0c7825 */ /* 0x060fe200078e020c */
[----:B------:R-:W-:Y:S01]  /*0430*/  CS2R R4, SRZ ;  /* 0x0000000000047805 */ /* 0x000fe2000001ff00 */
[----:B---3--:R3:W-:Y:S03]  /*0440*/  STS [R19], R18 ;  /* 0x0000001213007388 */ /* 0x0087e60000000800 */
[----:B------:R-:W-:Y:S08]  /*0450*/  BAR.SYNC.DEFER_BLOCKING 0x0 ;  /* 0x0000000000007b1d */ /* 0x000ff00000010000 */
[----:B---3--:R-:W3:Y:S01]  /*0460*/  LDC.64 R18, c[0x0][0x240] ;  /* 0x00009000ff127b82 */ /* 0x008ee20000000a00 */
[----:B------:R2:W5:Y:S04]  /*0470*/  @P1 LDG.E.EL R26, desc[UR6][R8.64] ;  /* 0x00000006081a1981 */ /* 0x000568000c2e1900 */
[----:B------:R0:W5:Y:S04]  /*0480*/  @!P2 LDG.E.EL R27, desc[UR6][R6.64] ;  /* 0x00000006061ba981 */ /* 0x000168000c2e1900 */
[----:B------:R4:W5:Y:S04]  /*0490*/  @P0 LDG.E.EL R28, desc[UR6][R10.64] ;  /* 0x000000060a1c0981 */ /* 0x000968000c2e1900 */
[----:B------:R3:W5:Y:S01]  /*04a0*/  @P0 LDG.E.EL R30, desc[UR6][R12.64] ;  /* 0x000000060c1e0981 */ /* 0x000762000c2e1900 */
[----:B--2---:R-:W-:Y:S01]  /*04b0*/  IMAD.WIDE R8, R29, 0x4, R14 ;  /* 0x000000041d087825 */ /* 0x004fe200078e020e */
[----:B0-----:R-:W-:-:S04]  /*04c0*/  CS2R R6, SRZ ;  /* 0x0000000000067805 */ /* 0x001fc8000001ff00 */
[----:B------:R0:W2:Y:S01]  /*04d0*/  @P0 LDG.E.EL R4, desc[UR6][R8.64] ;  /* 0x0000000608040981 */ /* 0x0000a2000c2e1900 */
[----:B----4-:R-:W-:-:S04]  /*04e0*/  IMAD.WIDE R10, R29, 0x4, R16 ;  /* 0x000000041d0a7825 */ /* 0x010fc800078e0210 */
[C---:B---3--:R-:W-:Y:S01]  /*04f0*/  IMAD.WIDE R12, R29.reuse, 0x4, R18 ;  /* 0x000000041d0c7825 */ /* 0x048fe200078e0212 */
[----:B------:R3:W4:Y:S03]  /*0500*/  @P0 LDG.E.EL R5, desc[UR6][R10.64] ;  /* 0x000000060a050981 */ /* 0x000726000c2e1900 */
[C---:B------:R-:W-:Y:S01]  /*0510*/  IMAD.WIDE R14, R29.reuse, 0x4, R20 ;  /* 0x000000041d0e7825 */ /* 0x040fe200078e0214 */
[----:B------:R-:W4:Y:S04]  /*0520*/  @P0 LDG.E.EL R6, desc[UR6][R12.64] ;  /* 0x000000060c060981 */ /* 0x000f28000c2e1900 */
[----:B------:R3:W2:Y:S01]  /*0530*/  @P0 LDG.E.EL R7, desc[UR6][R14.64] ;  /* 0x000000060e070981 */ /* 0x0006a2000c2e1900 */
[----:B0-----:R-:W-:Y:S01]  /*0540*/  CS2R R8, SRZ ;  /* 0x0000000000087805 */ /* 0x001fe2000001ff00 */
[----:B------:R-:W-:-:S04]  /*0550*/  IMAD.WIDE R16, R29, 0x4, R22 ;  /* 0x000000041d107825 */ /* 0x000fc800078e0216 */
[----:B-1----:R-:W-:Y:S01]  /*0560*/  IMAD.WIDE R18, R29, 0x4, R24 ;  /* 0x000000041d127825 */ /* 0x002fe200078e0218 */
[----:B------:R0:W2:Y:S04]  /*0570*/  @P0 LDG.E.EL R9, desc[UR6][R16.64] ;  /* 0x0000000610090981 */ /* 0x0000a8000c2e1900 */
[----:B------:R1:W2:Y:S01]  /*0580*/  @P0 LDG.E.EL R8, desc[UR6][R18.64] ;  /* 0x0000000612080981 */ /* 0x0002a2000c2e1900 */
[----:B---3--:R-:W-:Y:S01]  /*0590*/  SHF.R.U32.HI R10, RZ, 0x2, R2 ;  /* 0x00000002ff0a7819 */ /* 0x008fe20000011602 */
[----:B------:R-:W-:-:S03]  /*05a0*/  IMAD.MOV.U32 R14, RZ, RZ, 0x3e800000 ;  /* 0x3e800000ff0e7424 */ /* 0x000fc600078e00ff */
[----:B------:R-:W-:Y:S02]  /*05b0*/  LOP3.LUT R11, R10, 0x4, RZ, 0xc0, !PT ;  /* 0x000000040a0b7812 */ /* 0x000fe400078ec0ff */
[C---:B------:R-:W-:Y:S01]  /*05c0*/  LOP3.LUT R10, R2.reuse, 0x1f, RZ, 0xc0, !PT ;  /* 0x0000001f020a7812 */ /* 0x040fe200078ec0ff */
[----:B------:R-:W-:Y:S02]  /*05d0*/  IMAD.SHL.U32 R2, R2, 0x2, RZ ;  /* 0x0000000202027824 */ /* 0x000fe400078e00ff */
[----:B------:R-:W-:-:S03]  /*05e0*/  VIADD R11, R11, UR4 ;  /* 0x000000040b0b7c36 */ /* 0x000fc60008000000 */
[----:B------:R-:W-:Y:S02]  /*05f0*/  LOP3.LUT R12, R2, 0x1e, RZ, 0xc0, !PT ;  /* 0x0000001e020c7812 */ /* 0x000fe400078ec0ff */
[----:B------:R-:W-:Y:S02]  /*0600*/  LEA R11, R10, R11, 0x2 ;  /* 0x0000000b0a0b7211 */ /* 0x000fe400078e10ff */
[----:B------:R-:W-:Y:S02]  /*0610*/  LOP3.LUT R3, R3, 0x1e, R2, 0xf8, !PT ;  /* 0x0000001e03037812 */ /* 0x000fe400078ef802 */
[----:B------:R-:W-:Y:S02]  /*0620*/  LEA R12, R12, UR4, 0x1 ;  /* 0x000000040c0c7c11 */ /* 0x000fe4000f8e08ff */
[----:B------:R-:W3:Y:S01]  /*0630*/  LDS R11, [R11] ;  /* 0x000000000b0b7984 */ /* 0x000ee20000000800 */
[----:B------:R-:W-:Y:S02]  /*0640*/  LOP3.LUT R2, R2, 0x3c, RZ, 0xc0, !PT ;  /* 0x0000003c02027812 */ /* 0x000fe400078ec0ff */
[----:B------:R-:W-:-:S03]  /*0650*/  IMAD R13, R3, 0x4, R12 ;  /* 0x00000004030d7824 */ /* 0x000fc600078e020c */
[----:B------:R-:W-:-:S05]  /*0660*/  VIADD R3, R2, UR4 ;  /* 0x0000000402037c36 */ /* 0x000fca0008000000 */
[----:B------:R-:W-:Y:S01]  /*0670*/  LEA R12, R10, R3, 0x2 ;  /* 0x000000030a0c7211 */ /* 0x000fe200078e10ff */
[----:B------:R-:W-:Y:S08]  /*0680*/  BAR.SYNC.DEFER_BLOCKING 0x0 ;  /* 0x0000000000007b1d */ /* 0x000ff00000010000 */
[----:B------:R-:W0:Y:S02]  /*0690*/  LDC.64 R2, c[0x0][0x268] ;  /* 0x00009a00ff027b82 */ /* 0x000e240000000a00 */
[----:B0-----:R-:W-:Y:S01]  /*06a0*/  IMAD.WIDE R2, R0, 0x4, R2 ;  /* 0x0000000400027825 */ /* 0x001fe200078e0202 */
[----:B-----5:R-:W-:-:S03]  /*06b0*/  FSETP.GEU.AND P1, PT, R26, -R27, PT ;  /* 0x8000001b1a00720b */ /* 0x020fc60003f2e000 */
[----:B------:R-:W-:Y:S01]  /*06c0*/  FADD R26, R27, R26 ;  /* 0x0000001a1b1a7221 */ /* 0x000fe20000000000 */
[----:B------:R-:W-:-:S04]  /*06d0*/  FADD R28, R28, 9.9999997473787516356e-06 ;  /* 0x3727c5ac1c1c7421 */ /* 0x000fc80000000000 */
[----:B------:R-:W-:Y:S01]  /*06e0*/  FSEL R26, R26, RZ, P1 ;  /* 0x000000ff1a1a7208 */ /* 0x000fe20000800000 */
[----:B------:R-:W-:Y:S01]  /*06f0*/  FADD R30, R30, 9.9999997473787516356e-06 ;  /* 0x3727c5ac1e1e7421 */ /* 0x000fe20000000000 */
[----:B------:R-:W0:Y:S03]  /*0700*/  MUFU.SQRT R28, R28 ;  /* 0x0000001c001c7308 */ /* 0x000e260000002000 */
[----:B---3--:R-:W-:Y:S02]  /*0710*/  FADD R26, R11, R26 ;  /* 0x0000001a0b1a7221 */ /* 0x008fe40000000000 */
[----:B------:R-:W3:Y:S03]  /*0720*/  LDC.64 R10, c[0x0][0x270] ;  /* 0x00009c00ff0a7b82 */ /* 0x000ee60000000a00 */
[----:B------:R-:W-:Y:S01]  /*0730*/  STS [R13], R26 ;  /* 0x0000001a0d007388 */ /* 0x000fe20000000800 */
[----:B------:R-:W5:Y:S04]  /*0740*/  MUFU.SQRT R30, R30 ;  /* 0x0000001e001e7308 */ /* 0x000f680000002000 */
[----:B------:R-:W-:Y:S01]  /*0750*/  BAR.SYNC.DEFER_BLOCKING 0x0 ;  /* 0x0000000000007b1d */ /* 0x000fe20000010000 */
[----:B0-----:R-:W-:-:S02]  /*0760*/  FSETP.GT.AND P1, PT, R28, 8.50705917302346158658e+37, PT ;  /* 0x7e8000001c00780b */ /* 0x001fc40003f24000 */
[----:B------:R-:W-:Y:S02]  /*0770*/  FSETP.GEU.AND P3, PT, R28, 1.175494350822287508e-38, PT ;  /* 0x008000001c00780b */ /* 0x000fe40003f6e000 */
[----:B------:R-:W-:Y:S02]  /*0780*/  FSEL R17, R14, 1, P1 ;  /* 0x3f8000000e117808 */ /* 0x000fe40000800000 */
[C---:B-----5:R-:W-:Y:S02]  /*0790*/  FSETP.GT.AND P2, PT, R30.reuse, 8.50705917302346158658e+37, PT ;  /* 0x7e8000001e00780b */ /* 0x060fe40003f44000 */
[----:B------:R-:W-:-:S05]  /*07a0*/  FSETP.GEU.AND P4, PT, R30, 1.175494350822287508e-38, PT ;  /* 0x008000001e00780b */ /* 0x000fca0003f8e000 */
[----:B------:R-:W-:Y:S02]  /*07b0*/  @P1 FMUL R28, R28, 0.25 ;  /* 0x3e8000001c1c1820 */ /* 0x000fe40000400000 */
[----:B------:R-:W-:Y:S02]  /*07c0*/  @!P3 FMUL R17, R17, 16777216 ;  /* 0x4b8000001111b820 */ /* 0x000fe40000400000 */
[----:B------:R-:W-:Y:S01]  /*07d0*/  @!P3 FMUL R28, R28, 16777216 ;  /* 0x4b8000001c1cb820 */ /* 0x000fe20000400000 */
[----:B------:R-:W2:Y:S01]  /*07e0*/  LDS R15, [R12] ;  /* 0x000000000c0f7984 */ /* 0x000ea20000000800 */
[----:B------:R-:W-:Y:S01]  /*07f0*/  @P2 FMUL R30, R30, 0.25 ;  /* 0x3e8000001e1e2820 */ /* 0x000fe20000400000 */
[----:B------:R-:W-:Y:S03]  /*0800*/  BAR.SYNC.DEFER_BLOCKING 0x0 ;  /* 0x0000000000007b1d */ /* 0x000fe60000010000 */
[----:B------:R-:W-:-:S03]  /*0810*/  @!P4 FMUL R30, R30, 16777216 ;  /* 0x4b8000001e1ec820 */ /* 0x000fc60000400000 */
[----:B------:R-:W0:Y:S08]  /*0820*/  MUFU.RCP R28, R28 ;  /* 0x0000001c001c7308 */ /* 0x000e300000001000 */
[----:B------:R-:W5:Y:S01]  /*0830*/  MUFU.RCP R30, R30 ;  /* 0x0000001e001e7308 */ /* 0x000f620000001000 */
[----:B0-----:R-:W-:Y:S01]  /*0840*/  FMUL R17, R28, R17 ;  /* 0x000000111c117220 */ /* 0x001fe20000400000 */
[----:B------:R-:W-:Y:S01]  /*0850*/  STS [R13], R26 ;  /* 0x0000001a0d007388 */ /* 0x000fe20000000800 */
[----:B------:R-:W-:Y:S01]  /*0860*/  BAR.SYNC.DEFER_BLOCKING 0x0 ;  /* 0x0000000000007b1d */ /* 0x000fe20000010000 */
[----:B--2---:R-:W-:Y:S01]  /*0870*/  FADD R4, R15, -R4 ;  /* 0x800000040f047221 */ /* 0x004fe20000000000 */
[----:B------:R-:W-:-:S03]  /*0880*/  FSEL R15, R14, 1, P2 ;  /* 0x3f8000000e0f7808 */ /* 0x000fc60001000000 */
[----:B------:R-:W-:Y:S02]  /*0890*/  FMUL R17, R17, R4 ;  /* 0x0000000411117220 */ /* 0x000fe40000400000 */
[----:B------:R-:W-:Y:S02]  /*08a0*/  @!P4 FMUL R15, R15, 16777216 ;  /* 0x4b8000000f0fc820 */ /* 0x000fe40000400000 */
[----:B----4-:R-:W-:Y:S02]  /*08b0*/  FFMA R17, R17, R5, R6 ;  /* 0x0000000511117223 */ /* 0x010fe40000000006 */
[----:B-----5:R-:W-:Y:S02]  /*08c0*/  FMUL R4, R30, R15 ;  /* 0x0000000f1e047220 */ /* 0x020fe40000400000 */
[----:B------:R-:W-:Y:S01]  /*08d0*/  FADD R7, R17, -R7 ;  /* 0x8000000711077221 */ /* 0x000fe20000000000 */
[----:B-1----:R0:W1:Y:S03]  /*08e0*/  LDS R19, [R12] ;  /* 0x000000000c137984 */ /* 0x0020660000000800 */
[----:B------:R-:W-:Y:S01]  /*08f0*/  FMUL R7, R7, R4 ;  /* 0x0000000407077220 */ /* 0x000fe20000400000 */
[----:B---3--:R-:W-:-:S04]  /*0900*/  IMAD.WIDE R4, R0, 0x4, R10 ;  /* 0x0000000400047825 */ /* 0x008fc800078e020a */
[----:B------:R-:W-:Y:S01]  /*0910*/  FFMA R9, R7, R9, R8 ;  /* 0x0000000907097223 */ /* 0x000fe20000000008 */
[----:B0-----:R-:W0:Y:S02]  /*0920*/  LDC.64 R12, c[0x0][0x278] ;  /* 0x00009e00ff0c7b82 */ /* 0x001e240000000a00 */
[----:B0-----:R-:W-:Y:S01]  /*0930*/  IMAD.WIDE R6, R0, 0x4, R12 ;  /* 0x0000000400067825 */ /* 0x001fe200078e020c */
[----:B-1----:R0:W-:Y:S04]  /*0940*/  @P0 STG.E desc[UR6][R2.64], R19 ;  /* 0x0000001302000986 */ /* 0x0021e8000c101906 */
[----:B------:R0:W-:Y:S02]  /*0950*/  @P0 STG.E desc[UR6][R4.64], R17 ;  /* 0x0000001104000986 */ /* 0x0001e4000c101906 */
[----:B0-----:R-:W-:Y:S05]  /*0960*/  @!P0 EXIT ;  /* 0x000000000000894d */ /* 0x001fea0003800000 */
[----:B------:R-:W-:Y:S01]  /*0970*/  STG.E desc[UR6][R6.64], R9 ;  /* 0x0000000906007986 */ /* 0x000fe2000c101906 */
[----:B------:R-:W-:Y:S05]  /*0980*/  EXIT ;  /* 0x000000000000794d */ /* 0x000fea0003800000 */
.L_x_0:
[----:B------:R-:W-:-:S00]  /*0990*/  BRA `(.L_x_0) ;  /* 0xfffffffc00fc7947 */ /* 0x000fc0000383ffff */
[----:B------:R-:W-:-:S00]  /*09a0*/  NOP ;  /* 0x0000000000007918 */ /* 0x000fc00000000000 */
        /* <DEDUP_REMOVED lines=13> */
.L_x_1:


//--------------------- .nv.global.init           --------------------------
	.section	.nv.global.init,"aw",@progbits
.nv.global.init:
	.type		_$_str,@object
	.size		_$_str,(_$_str_$_2 - _$_str)
_$_str:
        /*0000*/ 	.byte	0x5f, 0x5f, 0x43, 0x55, 0x44, 0x41, 0x5f, 0x46, 0x54, 0x5a, 0x00
	.type		_$_str_$_2,@object
	.size		_$_str_$_2,(.L_1 - _$_str_$_2)
_$_str_$_2:
        /*000b*/ 	.byte	0x5f, 0x5f, 0x43, 0x55, 0x44, 0x41, 0x5f, 0x50, 0x52, 0x45, 0x43, 0x5f, 0x53, 0x51, 0x52, 0x54
        /*001b*/ 	.byte	0x00
.L_1:


//--------------------- .nv.shared.triton_poi_fused__native_batch_norm_legit_no_training_add_2 --------------------------
	.section	.nv.shared.triton_poi_fused__native_batch_norm_legit_no_training_add_2,"aw",@nobits
	.sectionflags	@""
	.align	16
	.zero		1024


//--------------------- .nv.constant0.triton_poi_fused__native_batch_norm_legit_no_training_add_2 --------------------------
	.section	.nv.constant0.triton_poi_fused__native_batch_norm_legit_no_training_add_2,"a",@progbits
	.sectionflags	@""
	.align	4
.nv.constant0.triton_poi_fused__native_batch_norm_legit_no_training_add_2:
	.zero		648
